//
// Generated by NVIDIA NVVM Compiler
//
// Compiler Build ID: CL-36424714
// Cuda compilation tools, release 13.0, V13.0.88
// Based on NVVM 20.0.0
//

.version 9.0
.target sm_100
.address_size 64

	// .globl	_Z8baselinePfS_i

.visible .entry _Z8baselinePfS_i(
	.param .u64 .ptr .align 1 _Z8baselinePfS_i_param_0,
	.param .u64 .ptr .align 1 _Z8baselinePfS_i_param_1,
	.param .u32 _Z8baselinePfS_i_param_2
)
{
	.reg .pred 	%p<2>;
	.reg .b32 	%r<6>;
	.reg .b32 	%f<3>;
	.reg .b64 	%rd<7>;

	ld.param.u64 	%rd1, [_Z8baselinePfS_i_param_0];
	ld.param.u64 	%rd2, [_Z8baselinePfS_i_param_1];
	ld.param.u32 	%r2, [_Z8baselinePfS_i_param_2];
	mov.u32 	%r3, %ctaid.x;
	mov.u32 	%r4, %ntid.x;
	mov.u32 	%r5, %tid.x;
	mad.lo.s32 	%r1, %r3, %r4, %r5;
	setp.ge.s32 	%p1, %r1, %r2;
	@%p1 bra 	$L__BB0_2;
	cvta.to.global.u64 	%rd3, %rd1;
	cvta.to.global.u64 	%rd4, %rd2;
	mul.wide.s32 	%rd5, %r1, 4;
	add.s64 	%rd6, %rd3, %rd5;
	ld.global.f32 	%f1, [%rd6];
	atom.global.add.f32 	%f2, [%rd4], %f1;
$L__BB0_2:
	ret;

}


// ===== COMPILED SASS (sm_100) =====

	.target	sm_100

	.elftype	@"ET_EXEC"


//--------------------- .note.nv.tkinfo           --------------------------
	.section	.note.nv.tkinfo,"",@"SHT_NOTE"
	.sectionflags	@"SHF_NOTE_NV_TKINFO"
	.tkinfo
        /*0018*/ 	.word	0x00000002
        /*0030*/ 	.string	""
        /*0030*/ 	.string	"ptxas"
        /*0030*/ 	.string	"Cuda compilation tools, release 13.0, V13.0.88"
        /*0030*/ 	.string	"Build cuda_13.0.r13.0/compiler.36424714_0"
        /*0030*/ 	.string	"-arch sm_100 -m 64 "



//--------------------- .note.nv.cuinfo           --------------------------
	.section	.note.nv.cuinfo,"",@"SHT_NOTE"
	.sectionflags	@"SHF_NOTE_NV_CUINFO"
        /*0018*/ 	.short	0x0002
        /*001a*/ 	.short	0x0064
        /*001c*/ 	.short	0x0082
	.zero		2


//--------------------- .nv.info                  --------------------------
	.section	.nv.info,"",@"SHT_CUDA_INFO"
	.align	4


	//----- nvinfo : EIATTR_REGCOUNT
	.align		4
        /*0000*/ 	.byte	0x04, 0x2f
        /*0002*/ 	.short	(.L_1 - .L_0)
	.align		4
.L_0:
        /*0004*/ 	.word	index@(_Z8baselinePfS_i)
        /*0008*/ 	.word	0x00000008


	//----- nvinfo : EIATTR_FRAME_SIZE
	.align		4
.L_1:
        /*000c*/ 	.byte	0x04, 0x11
        /*000e*/ 	.short	(.L_3 - .L_2)
	.align		4
.L_2:
        /*0010*/ 	.word	index@(_Z8baselinePfS_i)
        /*0014*/ 	.word	0x00000000


	//----- nvinfo : EIATTR_MIN_STACK_SIZE
	.align		4
.L_3:
        /*0018*/ 	.byte	0x04, 0x12
        /*001a*/ 	.short	(.L_5 - .L_4)
	.align		4
.L_4:
        /*001c*/ 	.word	index@(_Z8baselinePfS_i)
        /*0020*/ 	.word	0x00000000
.L_5:


//--------------------- .nv.compat                --------------------------
	.section	.nv.compat,"",@"SHT_CUDA_COMPAT_INFO"
	.align	4
        /*0000*/ 	.byte	0x02, 0x09, 0x00, 0x00, 0x02, 0x02, 0x01, 0x00, 0x02, 0x05, 0x05, 0x00, 0x03, 0x07, 0x01, 0x01
        /*0010*/ 	.byte	0x02, 0x03, 0x00, 0x00, 0x02, 0x06, 0x01, 0x00, 0x04, 0x0b, 0x08, 0x00, 0x09, 0x00, 0x00, 0x00
        /*0020*/ 	.byte	0x00, 0x00, 0x00, 0x00


//--------------------- .nv.info._Z8baselinePfS_i --------------------------
	.section	.nv.info._Z8baselinePfS_i,"",@"SHT_CUDA_INFO"
	.sectionflags	@""
	.align	4


	//----- nvinfo : EIATTR_CUDA_API_VERSION
	.align		4
        /*0000*/ 	.byte	0x04, 0x37
        /*0002*/ 	.short	(.L_7 - .L_6)
.L_6:
        /*0004*/ 	.word	0x00000082


	//----- nvinfo : EIATTR_KPARAM_INFO
	.align		4
.L_7:
        /*0008*/ 	.byte	0x04, 0x17
        /*000a*/ 	.short	(.L_9 - .L_8)
.L_8:
        /*000c*/ 	.word	0x00000000
        /*0010*/ 	.short	0x0002
        /*0012*/ 	.short	0x0010
        /*0014*/ 	.byte	0x00, 0xf0, 0x11, 0x00


	//----- nvinfo : EIATTR_KPARAM_INFO
	.align		4
.L_9:
        /*0018*/ 	.byte	0x04, 0x17
        /*001a*/ 	.short	(.L_11 - .L_10)
.L_10:
        /*001c*/ 	.word	0x00000000
        /*0020*/ 	.short	0x0001
        /*0022*/ 	.short	0x0008
        /*0024*/ 	.byte	0x00, 0xf5, 0x21, 0x00


	//----- nvinfo : EIATTR_KPARAM_INFO
	.align		4
.L_11:
        /*0028*/ 	.byte	0x04, 0x17
        /*002a*/ 	.short	(.L_13 - .L_12)
.L_12:
        /*002c*/ 	.word	0x00000000
        /*0030*/ 	.short	0x0000
        /*0032*/ 	.short	0x0000
        /*0034*/ 	.byte	0x00, 0xf5, 0x21, 0x00


	//----- nvinfo : EIATTR_SPARSE_MMA_MASK
	.align		4
.L_13:
        /*0038*/ 	.byte	0x03, 0x50
        /*003a*/ 	.short	0x0000


	//----- nvinfo : EIATTR_MAXREG_COUNT
	.align		4
        /*003c*/ 	.byte	0x03, 0x1b
        /*003e*/ 	.short	0x00ff


	//----- nvinfo : EIATTR_MERCURY_ISA_VERSION
	.align		4
        /*0040*/ 	.byte	0x03, 0x5f
        /*0042*/ 	.short	0x0101


	//----- nvinfo : EIATTR_VRC_CTA_INIT_COUNT
	.align		4
        /*0044*/ 	.byte	0x02, 0x4a
	.zero		1
	.zero		1


	//----- nvinfo : EIATTR_EXIT_INSTR_OFFSETS
	.align		4
        /*0048*/ 	.byte	0x04, 0x1c
        /*004a*/ 	.short	(.L_15 - .L_14)


	//   ....[0]....
.L_14:
        /*004c*/ 	.word	0x00000070


	//   ....[1]....
        /*0050*/ 	.word	0x000000e0


	//----- nvinfo : EIATTR_CBANK_PARAM_SIZE
	.align		4
.L_15:
        /*0054*/ 	.byte	0x03, 0x19
        /*0056*/ 	.short	0x0014


	//----- nvinfo : EIATTR_PARAM_CBANK
	.align		4
        /*0058*/ 	.byte	0x04, 0x0a
        /*005a*/ 	.short	(.L_17 - .L_16)
	.align		4
.L_16:
        /*005c*/ 	.word	index@(.nv.constant0._Z8baselinePfS_i)
        /*0060*/ 	.short	0x0380
        /*0062*/ 	.short	0x0014


	//----- nvinfo : EIATTR_SW_WAR
	.align		4
.L_17:
        /*0064*/ 	.byte	0x04, 0x36
        /*0066*/ 	.short	(.L_19 - .L_18)
.L_18:
        /*0068*/ 	.word	0x00000008
.L_19:


//--------------------- .nv.callgraph             --------------------------
	.section	.nv.callgraph,"",@"SHT_CUDA_CALLGRAPH"
	.align	4
	.sectionentsize	8
	.align		4
        /*0000*/ 	.word	0x00000000
	.align		4
        /*0004*/ 	.word	0xffffffff
	.align		4
        /*0008*/ 	.word	0x00000000
	.align		4
        /*000c*/ 	.word	0xfffffffe
	.align		4
        /*0010*/ 	.word	0x00000000
	.align		4
        /*0014*/ 	.word	0xfffffffd
	.align		4
        /*0018*/ 	.word	0x00000000
	.align		4
        /*001c*/ 	.word	0xfffffffc


//--------------------- .text._Z8baselinePfS_i    --------------------------
	.section	.text._Z8baselinePfS_i,"ax",@progbits
	.align	128
        .global         _Z8baselinePfS_i
        .type           _Z8baselinePfS_i,@function
        .size           _Z8baselinePfS_i,(.L_x_1 - _Z8baselinePfS_i)
        .other          _Z8baselinePfS_i,@"STO_CUDA_ENTRY STV_DEFAULT"
_Z8baselinePfS_i:
.text._Z8baselinePfS_i:
[----:B------:R-:W-:Y:S01]  /*0000*/  LDC R1, c[0x0][0x37c] ;  /* 0x0000df00ff017b82 */ /* 0x000fe20000000800 */
[----:B------:R-:W0:Y:S07]  /*0010*/  S2R R0, SR_TID.X ;  /* 0x0000000000007919 */ /* 0x000e2e0000002100 */
[----:B------:R-:W0:Y:S01]  /*0020*/  S2UR UR4, SR_CTAID.X ;  /* 0x00000000000479c3 */ /* 0x000e220000002500 */
[----:B------:R-:W1:Y:S07]  /*0030*/  LDCU UR5, c[0x0][0x390] ;  /* 0x00007200ff0577ac */ /* 0x000e6e0008000800 */
[----:B------:R-:W0:Y:S02]  /*0040*/  LDC R5, c[0x0][0x360] ;  /* 0x0000d800ff057b82 */ /* 0x000e240000000800 */
[----:B0-----:R-:W-:-:S05]  /*0050*/  IMAD R5, R5, UR4, R0 ;  /* 0x0000000405057c24 */ /* 0x001fca000f8e0200 */
[----:B-1----:R-:W-:-:S13]  /*0060*/  ISETP.GE.AND P0, PT, R5, UR5, PT ;  /* 0x0000000505007c0c */ /* 0x002fda000bf06270 */
[----:B------:R-:W-:Y:S05]  /*0070*/  @P0 EXIT ;  /* 0x000000000000094d */ /* 0x000fea0003800000 */
[----:B------:R-:W0:Y:S01]  /*0080*/  LDC.64 R2, c[0x0][0x380] ;  /* 0x0000e000ff027b82 */ /* 0x000e220000000a00 */
[----:B------:R-:W1:Y:S01]  /*0090*/  LDCU.64 UR4, c[0x0][0x358] ;  /* 0x00006b00ff0477ac */ /* 0x000e620008000a00 */
[----:B0-----:R-:W-:-:S06]  /*00a0*/  IMAD.WIDE R2, R5, 0x4, R2 ;  /* 0x0000000405027825 */ /* 0x001fcc00078e0202 */
[----:B-1----:R-:W2:Y:S01]  /*00b0*/  LDG.E R3, desc[UR4][R2.64] ;  /* 0x0000000402037981 */ /* 0x002ea2000c1e1900 */
[----:B------:R-:W2:Y:S03]  /*00c0*/  LDC.64 R4, c[0x0][0x388] ;  /* 0x0000e200ff047b82 */ /* 0x000ea60000000a00 */
[----:B--2---:R-:W-:Y:S01]  /*00d0*/  REDG.E.ADD.F32.FTZ.RN.STRONG.GPU desc[UR4][R4.64], R3 ;  /* 0x00000003040079a6 */ /* 0x004fe2000c12f304 */
[----:B------:R-:W-:Y:S05]  /*00e0*/  EXIT ;  /* 0x000000000000794d */ /* 0x000fea0003800000 */
.L_x_0:
[----:B------:R-:W-:-:S00]  /*00f0*/  BRA `(.L_x_0) ;  /* 0xfffffffc00fc7947 */ /* 0x000fc0000383ffff */
[----:B------:R-:W-:-:S00]  /*0100*/  NOP ;  /* 0x0000000000007918 */ /* 0x000fc00000000000 */
[----:B------:R-:W-:-:S00]  /*0110*/  NOP ;  /* 0x0000000000007918 */ /* 0x000fc00000000000 */
[----:B------:R-:W-:-:S00]  /*0120*/  NOP ;  /* 0x0000000000007918 */ /* 0x000fc00000000000 */
[----:B------:R-:W-:-:S00]  /*0130*/  NOP ;  /* 0x0000000000007918 */ /* 0x000fc00000000000 */
[----:B------:R-:W-:-:S00]  /*0140*/  NOP ;  /* 0x0000000000007918 */ /* 0x000fc00000000000 */
[----:B------:R-:W-:-:S00]  /*0150*/  NOP ;  /* 0x0000000000007918 */ /* 0x000fc00000000000 */
[----:B------:R-:W-:-:S00]  /*0160*/  NOP ;  /* 0x0000000000007918 */ /* 0x000fc00000000000 */
[----:B------:R-:W-:-:S00]  /*0170*/  NOP ;  /* 0x0000000000007918 */ /* 0x000fc00000000000 */
.L_x_1:


//--------------------- .nv.shared.reserved.0     --------------------------
	.section	.nv.shared.reserved.0,"aw",@nobits
	.weak		__nv_reservedSMEM_offset_0_alias
	.size		__nv_reservedSMEM_offset_0_alias, 0, 64
	.other		__nv_reservedSMEM_offset_0_alias,@"STO_CUDA_RESERVED_SHARED STV_DEFAULT"
__nv_reservedSMEM_offset_0_alias:
	.zero		0
	.zero		64


//--------------------- .nv.constant0._Z8baselinePfS_i --------------------------
	.section	.nv.constant0._Z8baselinePfS_i,"a",@progbits
	.sectionflags	@""
	.align	4
.nv.constant0._Z8baselinePfS_i:
	.zero		916


//--------------------- SYMBOLS --------------------------

	.type		.nv.reservedSmem.offset0,@object
	.size		.nv.reservedSmem.offset0,0x4
